	.headerflags	@"EF_CUDA_TEXMODE_UNIFIED EF_CUDA_64BIT_ADDRESS EF_CUDA_SM86 EF_CUDA_VIRTUAL_SM(EF_CUDA_SM86)"
	.elftype	@"ET_EXEC"


//--------------------- .nv.info                  --------------------------
	.section	.nv.info,"",@"SHT_CUDA_INFO"
	.align	4


	//----- nvinfo : EIATTR_REGCOUNT
	.align		4
        /*0000*/ 	.byte	0x04, 0x2f
        /*0002*/ 	.short	(.L_1 - .L_0)
	.align		4
.L_0:
        /*0004*/ 	.word	index@(triton_poi_fused_add_zeros_1)
        /*0008*/ 	.word	0x0000000a


	//----- nvinfo : EIATTR_MIN_STACK_SIZE
	.align		4
.L_1:
        /*000c*/ 	.byte	0x04, 0x12
        /*000e*/ 	.short	(.L_3 - .L_2)
	.align		4
.L_2:
        /*0010*/ 	.word	index@(triton_poi_fused_add_zeros_1)
        /*0014*/ 	.word	0x00000000


	//----- nvinfo : EIATTR_FRAME_SIZE
	.align		4
.L_3:
        /*0018*/ 	.byte	0x04, 0x11
        /*001a*/ 	.short	(.L_5 - .L_4)
	.align		4
.L_4:
        /*001c*/ 	.word	index@(triton_poi_fused_add_zeros_1)
        /*0020*/ 	.word	0x00000000


	//----- nvinfo : EIATTR_MIN_STACK_SIZE
	.align		4
.L_5:
        /*0024*/ 	.byte	0x04, 0x12
        /*0026*/ 	.short	(.L_7 - .L_6)
	.align		4
.L_6:
        /*0028*/ 	.word	index@(triton_poi_fused_add_zeros_1)
        /*002c*/ 	.word	0x00000000
.L_7:


//--------------------- .nv.info.triton_poi_fused_add_zeros_1 --------------------------
	.section	.nv.info.triton_poi_fused_add_zeros_1,"",@"SHT_CUDA_INFO"
	.sectionflags	@""
	.align	4


	//----- nvinfo : EIATTR_CUDA_API_VERSION
	.align		4
        /*0000*/ 	.byte	0x04, 0x37
        /*0002*/ 	.short	(.L_9 - .L_8)
.L_8:
        /*0004*/ 	.word	0x0000007c


	//----- nvinfo : EIATTR_SW2861232_WAR
	.align		4
.L_9:
        /*0008*/ 	.byte	0x01, 0x35
	.zero		2


	//----- nvinfo : EIATTR_PARAM_CBANK
	.align		4
        /*000c*/ 	.byte	0x04, 0x0a
        /*000e*/ 	.short	(.L_11 - .L_10)
	.align		4
.L_10:
        /*0010*/ 	.word	index@(.nv.constant0.triton_poi_fused_add_zeros_1)
        /*0014*/ 	.short	0x0160
        /*0016*/ 	.short	0x0018


	//----- nvinfo : EIATTR_CBANK_PARAM_SIZE
	.align		4
.L_11:
        /*0018*/ 	.byte	0x03, 0x19
        /*001a*/ 	.short	0x0018


	//----- nvinfo : EIATTR_KPARAM_INFO
	.align		4
        /*001c*/ 	.byte	0x04, 0x17
        /*001e*/ 	.short	(.L_13 - .L_12)
.L_12:
        /*0020*/ 	.word	0x00000000
        /*0024*/ 	.short	0x0002
        /*0026*/ 	.short	0x0010
        /*0028*/ 	.byte	0x00, 0xf4, 0x21, 0x00


	//----- nvinfo : EIATTR_KPARAM_INFO
	.align		4
.L_13:
        /*002c*/ 	.byte	0x04, 0x17
        /*002e*/ 	.short	(.L_15 - .L_14)
.L_14:
        /*0030*/ 	.word	0x00000000
        /*0034*/ 	.short	0x0001
        /*0036*/ 	.short	0x0008
        /*0038*/ 	.byte	0x00, 0xf0, 0x11, 0x00


	//----- nvinfo : EIATTR_KPARAM_INFO
	.align		4
.L_15:
        /*003c*/ 	.byte	0x04, 0x17
        /*003e*/ 	.short	(.L_17 - .L_16)
.L_16:
        /*0040*/ 	.word	0x00000000
        /*0044*/ 	.short	0x0000
        /*0046*/ 	.short	0x0000
        /*0048*/ 	.byte	0x00, 0xf4, 0x21, 0x00


	//----- nvinfo : EIATTR_MAXREG_COUNT
	.align		4
.L_17:
        /*004c*/ 	.byte	0x03, 0x1b
        /*004e*/ 	.short	0x00ff


	//----- nvinfo : EIATTR_EXIT_INSTR_OFFSETS
	.align		4
        /*0050*/ 	.byte	0x04, 0x1c
        /*0052*/ 	.short	(.L_19 - .L_18)


	//   ....[0]....
.L_18:
        /*0054*/ 	.word	0x00000160


	//   ....[1]....
        /*0058*/ 	.word	0x000001b0


	//----- nvinfo : EIATTR_REQNTID
	.align		4
.L_19:
        /*005c*/ 	.byte	0x04, 0x10
        /*005e*/ 	.short	(.L_21 - .L_20)
.L_20:
        /*0060*/ 	.word	0x00000080
        /*0064*/ 	.word	0x00000001
        /*0068*/ 	.word	0x00000001
.L_21:


//--------------------- .nv.callgraph             --------------------------
	.section	.nv.callgraph,"",@"SHT_CUDA_CALLGRAPH"
	.align	4
	.sectionentsize	8
	.align		4
        /*0000*/ 	.word	0x00000000
	.align		4
        /*0004*/ 	.word	0xffffffff
	.align		4
        /*0008*/ 	.word	0x00000000
	.align		4
        /*000c*/ 	.word	0xfffffffe
	.align		4
        /*0010*/ 	.word	0x00000000
	.align		4
        /*0014*/ 	.word	0xfffffffd
	.align		4
        /*0018*/ 	.word	0x00000000
	.align		4
        /*001c*/ 	.word	0xfffffffc


//--------------------- .nv.rel.action            --------------------------
	.section	.nv.rel.action,"",@"SHT_CUDA_RELOCINFO"
	.align	8
	.sectionentsize	8
        /*0000*/ 	.byte	0x73, 0x00, 0x00, 0x00, 0x00, 0x00, 0x00, 0x00, 0x00, 0x00, 0x00, 0x11, 0x25, 0x00, 0x05, 0x36


//--------------------- .nv.constant0.triton_poi_fused_add_zeros_1 --------------------------
	.section	.nv.constant0.triton_poi_fused_add_zeros_1,"a",@progbits
	.sectionflags	@""
	.align	4
.nv.constant0.triton_poi_fused_add_zeros_1:
	.zero		376


//--------------------- .text.triton_poi_fused_add_zeros_1 --------------------------
	.section	.text.triton_poi_fused_add_zeros_1,"ax",@progbits
	.sectioninfo	@"SHI_REGISTERS=10"
	.align	128
        .global         triton_poi_fused_add_zeros_1
        .type           triton_poi_fused_add_zeros_1,@function
        .size           triton_poi_fused_add_zeros_1,(.L_x_1 - triton_poi_fused_add_zeros_1)
        .other          triton_poi_fused_add_zeros_1,@"STO_CUDA_ENTRY STV_DEFAULT"
triton_poi_fused_add_zeros_1:
.text.triton_poi_fused_add_zeros_1:
[----:B------:R-:W-:Y:S02]  /*0000*/  IMAD.MOV.U32 R1, RZ, RZ, c[0x0][0x28] ;  /* 0x00000a00ff017624 */ /* 0x000fe400078e00ff */
[----:B------:R-:W0:Y:S01]  /*0010*/  S2R R0, SR_TID.X ;  /* 0x0000000000007919 */ /* 0x000e220000002100 */
[----:B------:R-:W-:-:S03]  /*0020*/  IMAD.MOV.U32 R7, RZ, RZ, 0x4 ;  /* 0x00000004ff077424 */ /* 0x000fc600078e00ff */
[----:B------:R-:W1:Y:S01]  /*0030*/  S2R R3, SR_CTAID.X ;  /* 0x0000000000037919 */ /* 0x000e620000002500 */
[----:B0-----:R-:W-:-:S05]  /*0040*/  IMAD.SHL.U32 R0, R0, 0x2, RZ ;  /* 0x0000000200007824 */ /* 0x001fca00078e00ff */
[----:B------:R-:W-:-:S05]  /*0050*/  LOP3.LUT R0, R0, 0xfe, RZ, 0xc0, !PT ;  /* 0x000000fe00007812 */ /* 0x000fca00078ec0ff */
[----:B-1----:R-:W-:-:S04]  /*0060*/  IMAD R0, R3, 0x100, R0 ;  /* 0x0000010003007824 */ /* 0x002fc800078e0200 */
[C---:B------:R-:W-:Y:S01]  /*0070*/  IMAD.HI R3, R0.reuse, 0x55555556, RZ ;  /* 0x5555555600037827 */ /* 0x040fe200078e02ff */
[C---:B------:R-:W-:Y:S02]  /*0080*/  IADD3 R2, R0.reuse, 0x1, RZ ;  /* 0x0000000100027810 */ /* 0x040fe40007ffe0ff */
[----:B------:R-:W-:Y:S02]  /*0090*/  ISETP.GE.AND P0, PT, R0, 0x600, PT ;  /* 0x000006000000780c */ /* 0x000fe40003f06270 */
[----:B------:R-:W-:Y:S01]  /*00a0*/  LEA.HI R3, R3, R3, RZ, 0x1 ;  /* 0x0000000303037211 */ /* 0x000fe200078f08ff */
[----:B------:R-:W-:-:S03]  /*00b0*/  IMAD.HI R2, R2, 0x55555556, RZ ;  /* 0x5555555602027827 */ /* 0x000fc600078e02ff */
[----:B------:R-:W-:Y:S02]  /*00c0*/  SHF.R.S32.HI R4, RZ, 0x1f, R3 ;  /* 0x0000001fff047819 */ /* 0x000fe40000011403 */
[----:B------:R-:W-:Y:S02]  /*00d0*/  LEA.HI R2, R2, R2, RZ, 0x1 ;  /* 0x0000000202027211 */ /* 0x000fe400078f08ff */
[----:B------:R-:W-:Y:S02]  /*00e0*/  LEA.HI R4, R4, R3, RZ, 0x8 ;  /* 0x0000000304047211 */ /* 0x000fe400078f40ff */
[----:B------:R-:W-:Y:S02]  /*00f0*/  SHF.R.S32.HI R5, RZ, 0x1f, R2 ;  /* 0x0000001fff057819 */ /* 0x000fe40000011402 */
[----:B------:R-:W-:Y:S02]  /*0100*/  LOP3.LUT R4, R4, 0xffffff00, RZ, 0xc0, !PT ;  /* 0xffffff0004047812 */ /* 0x000fe400078ec0ff */
[----:B------:R-:W-:-:S03]  /*0110*/  LEA.HI R5, R5, R2, RZ, 0x8 ;  /* 0x0000000205057211 */ /* 0x000fc600078f40ff */
[----:B------:R-:W-:Y:S01]  /*0120*/  IMAD.IADD R4, R3, 0x1, -R4 ;  /* 0x0000000103047824 */ /* 0x000fe200078e0a04 */
[----:B------:R-:W-:-:S05]  /*0130*/  LOP3.LUT R5, R5, 0xffffff00, RZ, 0xc0, !PT ;  /* 0xffffff0005057812 */ /* 0x000fca00078ec0ff */
[----:B------:R-:W-:Y:S02]  /*0140*/  IMAD.IADD R5, R2, 0x1, -R5 ;  /* 0x0000000102057824 */ /* 0x000fe400078e0a05 */
[----:B------:R-:W-:Y:S01]  /*0150*/  IMAD.WIDE R2, R0, R7, c[0x0][0x160] ;  /* 0x0000580000027625 */ /* 0x000fe200078e0207 */
[----:B------:R-:W-:Y:S06]  /*0160*/  @P0 EXIT ;  /* 0x000000000000094d */ /* 0x000fec0003800000 */
[----:B------:R-:W-:Y:S01]  /*0170*/  I2FP.F32.S32 R4, R4 ;  /* 0x0000000400047245 */ /* 0x000fe20000201400 */
[----:B------:R-:W-:Y:S01]  /*0180*/  ULDC.64 UR4, c[0x0][0x118] ;  /* 0x0000460000047ab9 */ /* 0x000fe20000000a00 */
[----:B------:R-:W-:-:S05]  /*0190*/  I2FP.F32.S32 R5, R5 ;  /* 0x0000000500057245 */ /* 0x000fca0000201400 */
[----:B------:R-:W-:Y:S01]  /*01a0*/  STG.E.64 [R2.64], R4 ;  /* 0x0000000402007986 */ /* 0x000fe2000c101b04 */
[----:B------:R-:W-:Y:S05]  /*01b0*/  EXIT ;  /* 0x000000000000794d */ /* 0x000fea0003800000 */
.L_x_0:
[----:B------:R-:W-:-:S00]  /*01c0*/  BRA `(.L_x_0) ;  /* 0xfffffff000007947 */ /* 0x000fc0000383ffff */
[----:B------:R-:W-:-:S00]  /*01d0*/  NOP ;  /* 0x0000000000007918 */ /* 0x000fc00000000000 */
        /* <DEDUP_REMOVED lines=10> */
.L_x_1:
